//
// Generated by NVIDIA NVVM Compiler
//
// Compiler Build ID: CL-36424714
// Cuda compilation tools, release 13.0, V13.0.88
// Based on NVVM 20.0.0
//

.version 9.0
.target sm_100
.address_size 64


.entry _Z26ConvertUInt8ToUInt16KernelPhPti(
	.param .u64 .ptr .align 1 _Z26ConvertUInt8ToUInt16KernelPhPti_param_0,
	.param .u64 .ptr .align 1 _Z26ConvertUInt8ToUInt16KernelPhPti_param_1,
	.param .u32 _Z26ConvertUInt8ToUInt16KernelPhPti_param_2
)
{
	.reg .pred 	%p<3>;
	.reg .b16 	%rs<3>;
	.reg .b32 	%r<11>;
	.reg .b64 	%rd<9>;

	ld.param.u64 	%rd3, [_Z26ConvertUInt8ToUInt16KernelPhPti_param_0];
	ld.param.u64 	%rd4, [_Z26ConvertUInt8ToUInt16KernelPhPti_param_1];
	ld.param.u32 	%r6, [_Z26ConvertUInt8ToUInt16KernelPhPti_param_2];
	mov.u32 	%r7, %tid.x;
	mov.u32 	%r8, %ctaid.x;
	mov.u32 	%r1, %ntid.x;
	mad.lo.s32 	%r10, %r8, %r1, %r7;
	setp.ge.s32 	%p1, %r10, %r6;
	@%p1 bra 	$L__BB0_3;
	mov.u32 	%r9, %nctaid.x;
	mul.lo.s32 	%r3, %r9, %r1;
	cvta.to.global.u64 	%rd1, %rd3;
	cvta.to.global.u64 	%rd2, %rd4;
$L__BB0_2:
	cvt.s64.s32 	%rd5, %r10;
	add.s64 	%rd6, %rd1, %rd5;
	ld.global.u8 	%rs1, [%rd6];
	mul.wide.s32 	%rd7, %r10, 2;
	add.s64 	%rd8, %rd2, %rd7;
	mov.b16 	%rs2, 0;
	st.global.v2.u8 	[%rd8], {%rs2, %rs1};
	add.s32 	%r10, %r10, %r3;
	setp.lt.s32 	%p2, %r10, %r6;
	@%p2 bra 	$L__BB0_2;
$L__BB0_3:
	ret;

}
.entry _Z26ConvertUInt16ToUInt8KernelPtPhi(
	.param .u64 .ptr .align 1 _Z26ConvertUInt16ToUInt8KernelPtPhi_param_0,
	.param .u64 .ptr .align 1 _Z26ConvertUInt16ToUInt8KernelPtPhi_param_1,
	.param .u32 _Z26ConvertUInt16ToUInt8KernelPtPhi_param_2
)
{
	.reg .pred 	%p<3>;
	.reg .b16 	%rs<2>;
	.reg .b32 	%r<11>;
	.reg .b64 	%rd<9>;

	ld.param.u64 	%rd3, [_Z26ConvertUInt16ToUInt8KernelPtPhi_param_0];
	ld.param.u64 	%rd4, [_Z26ConvertUInt16ToUInt8KernelPtPhi_param_1];
	ld.param.u32 	%r6, [_Z26ConvertUInt16ToUInt8KernelPtPhi_param_2];
	mov.u32 	%r7, %tid.x;
	mov.u32 	%r8, %ctaid.x;
	mov.u32 	%r1, %ntid.x;
	mad.lo.s32 	%r10, %r8, %r1, %r7;
	setp.ge.s32 	%p1, %r10, %r6;
	@%p1 bra 	$L__BB1_3;
	cvta.to.global.u64 	%rd1, %rd3;
	mov.u32 	%r9, %nctaid.x;
	mul.lo.s32 	%r3, %r9, %r1;
	cvta.to.global.u64 	%rd2, %rd4;
$L__BB1_2:
	cvt.s64.s32 	%rd5, %r10;
	mul.wide.s32 	%rd6, %r10, 2;
	add.s64 	%rd7, %rd1, %rd6;
	ld.global.u8 	%rs1, [%rd7+1];
	add.s64 	%rd8, %rd2, %rd5;
	st.global.u8 	[%rd8], %rs1;
	add.s32 	%r10, %r10, %r3;
	setp.lt.s32 	%p2, %r10, %r6;
	@%p2 bra 	$L__BB1_2;
$L__BB1_3:
	ret;

}


// ===== COMPILED SASS (sm_100) =====

	.target	sm_100

	.elftype	@"ET_EXEC"


//--------------------- .note.nv.tkinfo           --------------------------
	.section	.note.nv.tkinfo,"",@"SHT_NOTE"
	.sectionflags	@"SHF_NOTE_NV_TKINFO"
	.tkinfo
        /*0018*/ 	.word	0x00000002
        /*0030*/ 	.string	""
        /*0030*/ 	.string	"ptxas"
        /*0030*/ 	.string	"Cuda compilation tools, release 13.0, V13.0.88"
        /*0030*/ 	.string	"Build cuda_13.0.r13.0/compiler.36424714_0"
        /*0030*/ 	.string	"-arch sm_100 -m 64 "



//--------------------- .note.nv.cuinfo           --------------------------
	.section	.note.nv.cuinfo,"",@"SHT_NOTE"
	.sectionflags	@"SHF_NOTE_NV_CUINFO"
        /*0018*/ 	.short	0x0002
        /*001a*/ 	.short	0x0064
        /*001c*/ 	.short	0x0082
	.zero		2


//--------------------- .nv.info                  --------------------------
	.section	.nv.info,"",@"SHT_CUDA_INFO"
	.align	4


	//----- nvinfo : EIATTR_REGCOUNT
	.align		4
        /*0000*/ 	.byte	0x04, 0x2f
        /*0002*/ 	.short	(.L_1 - .L_0)
	.align		4
.L_0:
        /*0004*/ 	.word	index@(_Z26ConvertUInt8ToUInt16KernelPhPti)
        /*0008*/ 	.word	0x0000000e


	//----- nvinfo : EIATTR_FRAME_SIZE
	.align		4
.L_1:
        /*000c*/ 	.byte	0x04, 0x11
        /*000e*/ 	.short	(.L_3 - .L_2)
	.align		4
.L_2:
        /*0010*/ 	.word	index@(_Z26ConvertUInt8ToUInt16KernelPhPti)
        /*0014*/ 	.word	0x00000000


	//----- nvinfo : EIATTR_REGCOUNT
	.align		4
.L_3:
        /*0018*/ 	.byte	0x04, 0x2f
        /*001a*/ 	.short	(.L_5 - .L_4)
	.align		4
.L_4:
        /*001c*/ 	.word	index@(_Z26ConvertUInt16ToUInt8KernelPtPhi)
        /*0020*/ 	.word	0x0000000c


	//----- nvinfo : EIATTR_FRAME_SIZE
	.align		4
.L_5:
        /*0024*/ 	.byte	0x04, 0x11
        /*0026*/ 	.short	(.L_7 - .L_6)
	.align		4
.L_6:
        /*0028*/ 	.word	index@(_Z26ConvertUInt16ToUInt8KernelPtPhi)
        /*002c*/ 	.word	0x00000000


	//----- nvinfo : EIATTR_MIN_STACK_SIZE
	.align		4
.L_7:
        /*0030*/ 	.byte	0x04, 0x12
        /*0032*/ 	.short	(.L_9 - .L_8)
	.align		4
.L_8:
        /*0034*/ 	.word	index@(_Z26ConvertUInt16ToUInt8KernelPtPhi)
        /*0038*/ 	.word	0x00000000


	//----- nvinfo : EIATTR_MIN_STACK_SIZE
	.align		4
.L_9:
        /*003c*/ 	.byte	0x04, 0x12
        /*003e*/ 	.short	(.L_11 - .L_10)
	.align		4
.L_10:
        /*0040*/ 	.word	index@(_Z26ConvertUInt8ToUInt16KernelPhPti)
        /*0044*/ 	.word	0x00000000
.L_11:


//--------------------- .nv.compat                --------------------------
	.section	.nv.compat,"",@"SHT_CUDA_COMPAT_INFO"
	.align	4
        /*0000*/ 	.byte	0x02, 0x09, 0x00, 0x00, 0x02, 0x02, 0x01, 0x00, 0x02, 0x05, 0x05, 0x00, 0x03, 0x07, 0x01, 0x01
        /*0010*/ 	.byte	0x02, 0x03, 0x00, 0x00, 0x02, 0x06, 0x01, 0x00, 0x04, 0x0b, 0x08, 0x00, 0x09, 0x00, 0x00, 0x00
        /*0020*/ 	.byte	0x00, 0x00, 0x00, 0x00


//--------------------- .nv.info._Z26ConvertUInt16ToUInt8KernelPtPhi --------------------------
	.section	.nv.info._Z26ConvertUInt16ToUInt8KernelPtPhi,"",@"SHT_CUDA_INFO"
	.sectionflags	@""
	.align	4


	//----- nvinfo : EIATTR_CUDA_API_VERSION
	.align		4
        /*0000*/ 	.byte	0x04, 0x37
        /*0002*/ 	.short	(.L_13 - .L_12)
.L_12:
        /*0004*/ 	.word	0x00000082


	//----- nvinfo : EIATTR_KPARAM_INFO
	.align		4
.L_13:
        /*0008*/ 	.byte	0x04, 0x17
        /*000a*/ 	.short	(.L_15 - .L_14)
.L_14:
        /*000c*/ 	.word	0x00000000
        /*0010*/ 	.short	0x0002
        /*0012*/ 	.short	0x0010
        /*0014*/ 	.byte	0x00, 0xf0, 0x11, 0x00


	//----- nvinfo : EIATTR_KPARAM_INFO
	.align		4
.L_15:
        /*0018*/ 	.byte	0x04, 0x17
        /*001a*/ 	.short	(.L_17 - .L_16)
.L_16:
        /*001c*/ 	.word	0x00000000
        /*0020*/ 	.short	0x0001
        /*0022*/ 	.short	0x0008
        /*0024*/ 	.byte	0x00, 0xf5, 0x21, 0x00


	//----- nvinfo : EIATTR_KPARAM_INFO
	.align		4
.L_17:
        /*0028*/ 	.byte	0x04, 0x17
        /*002a*/ 	.short	(.L_19 - .L_18)
.L_18:
        /*002c*/ 	.word	0x00000000
        /*0030*/ 	.short	0x0000
        /*0032*/ 	.short	0x0000
        /*0034*/ 	.byte	0x00, 0xf5, 0x21, 0x00


	//----- nvinfo : EIATTR_SPARSE_MMA_MASK
	.align		4
.L_19:
        /*0038*/ 	.byte	0x03, 0x50
        /*003a*/ 	.short	0x0000


	//----- nvinfo : EIATTR_MAXREG_COUNT
	.align		4
        /*003c*/ 	.byte	0x03, 0x1b
        /*003e*/ 	.short	0x00ff


	//----- nvinfo : EIATTR_MERCURY_ISA_VERSION
	.align		4
        /*0040*/ 	.byte	0x03, 0x5f
        /*0042*/ 	.short	0x0101


	//----- nvinfo : EIATTR_VRC_CTA_INIT_COUNT
	.align		4
        /*0044*/ 	.byte	0x02, 0x4a
	.zero		1
	.zero		1


	//----- nvinfo : EIATTR_EXIT_INSTR_OFFSETS
	.align		4
        /*0048*/ 	.byte	0x04, 0x1c
        /*004a*/ 	.short	(.L_21 - .L_20)


	//   ....[0]....
.L_20:
        /*004c*/ 	.word	0x00000070


	//   ....[1]....
        /*0050*/ 	.word	0x00000150


	//----- nvinfo : EIATTR_CRS_STACK_SIZE
	.align		4
.L_21:
        /*0054*/ 	.byte	0x04, 0x1e
        /*0056*/ 	.short	(.L_23 - .L_22)
.L_22:
        /*0058*/ 	.word	0x00000000


	//----- nvinfo : EIATTR_CBANK_PARAM_SIZE
	.align		4
.L_23:
        /*005c*/ 	.byte	0x03, 0x19
        /*005e*/ 	.short	0x0014


	//----- nvinfo : EIATTR_PARAM_CBANK
	.align		4
        /*0060*/ 	.byte	0x04, 0x0a
        /*0062*/ 	.short	(.L_25 - .L_24)
	.align		4
.L_24:
        /*0064*/ 	.word	index@(.nv.constant0._Z26ConvertUInt16ToUInt8KernelPtPhi)
        /*0068*/ 	.short	0x0380
        /*006a*/ 	.short	0x0014


	//----- nvinfo : EIATTR_SW_WAR
	.align		4
.L_25:
        /*006c*/ 	.byte	0x04, 0x36
        /*006e*/ 	.short	(.L_27 - .L_26)
.L_26:
        /*0070*/ 	.word	0x00000008
.L_27:


//--------------------- .nv.info._Z26ConvertUInt8ToUInt16KernelPhPti --------------------------
	.section	.nv.info._Z26ConvertUInt8ToUInt16KernelPhPti,"",@"SHT_CUDA_INFO"
	.sectionflags	@""
	.align	4


	//----- nvinfo : EIATTR_CUDA_API_VERSION
	.align		4
        /*0000*/ 	.byte	0x04, 0x37
        /*0002*/ 	.short	(.L_29 - .L_28)
.L_28:
        /*0004*/ 	.word	0x00000082


	//----- nvinfo : EIATTR_KPARAM_INFO
	.align		4
.L_29:
        /*0008*/ 	.byte	0x04, 0x17
        /*000a*/ 	.short	(.L_31 - .L_30)
.L_30:
        /*000c*/ 	.word	0x00000000
        /*0010*/ 	.short	0x0002
        /*0012*/ 	.short	0x0010
        /*0014*/ 	.byte	0x00, 0xf0, 0x11, 0x00


	//----- nvinfo : EIATTR_KPARAM_INFO
	.align		4
.L_31:
        /*0018*/ 	.byte	0x04, 0x17
        /*001a*/ 	.short	(.L_33 - .L_32)
.L_32:
        /*001c*/ 	.word	0x00000000
        /*0020*/ 	.short	0x0001
        /*0022*/ 	.short	0x0008
        /*0024*/ 	.byte	0x00, 0xf5, 0x21, 0x00


	//----- nvinfo : EIATTR_KPARAM_INFO
	.align		4
.L_33:
        /*0028*/ 	.byte	0x04, 0x17
        /*002a*/ 	.short	(.L_35 - .L_34)
.L_34:
        /*002c*/ 	.word	0x00000000
        /*0030*/ 	.short	0x0000
        /*0032*/ 	.short	0x0000
        /*0034*/ 	.byte	0x00, 0xf5, 0x21, 0x00


	//----- nvinfo : EIATTR_SPARSE_MMA_MASK
	.align		4
.L_35:
        /*0038*/ 	.byte	0x03, 0x50
        /*003a*/ 	.short	0x0000


	//----- nvinfo : EIATTR_MAXREG_COUNT
	.align		4
        /*003c*/ 	.byte	0x03, 0x1b
        /*003e*/ 	.short	0x00ff


	//----- nvinfo : EIATTR_MERCURY_ISA_VERSION
	.align		4
        /*0040*/ 	.byte	0x03, 0x5f
        /*0042*/ 	.short	0x0101


	//----- nvinfo : EIATTR_VRC_CTA_INIT_COUNT
	.align		4
        /*0044*/ 	.byte	0x02, 0x4a
	.zero		1
	.zero		1


	//----- nvinfo : EIATTR_EXIT_INSTR_OFFSETS
	.align		4
        /*0048*/ 	.byte	0x04, 0x1c
        /*004a*/ 	.short	(.L_37 - .L_36)


	//   ....[0]....
.L_36:
        /*004c*/ 	.word	0x00000070


	//   ....[1]....
        /*0050*/ 	.word	0x00000160


	//----- nvinfo : EIATTR_CRS_STACK_SIZE
	.align		4
.L_37:
        /*0054*/ 	.byte	0x04, 0x1e
        /*0056*/ 	.short	(.L_39 - .L_38)
.L_38:
        /*0058*/ 	.word	0x00000000


	//----- nvinfo : EIATTR_CBANK_PARAM_SIZE
	.align		4
.L_39:
        /*005c*/ 	.byte	0x03, 0x19
        /*005e*/ 	.short	0x0014


	//----- nvinfo : EIATTR_PARAM_CBANK
	.align		4
        /*0060*/ 	.byte	0x04, 0x0a
        /*0062*/ 	.short	(.L_41 - .L_40)
	.align		4
.L_40:
        /*0064*/ 	.word	index@(.nv.constant0._Z26ConvertUInt8ToUInt16KernelPhPti)
        /*0068*/ 	.short	0x0380
        /*006a*/ 	.short	0x0014


	//----- nvinfo : EIATTR_SW_WAR
	.align		4
.L_41:
        /*006c*/ 	.byte	0x04, 0x36
        /*006e*/ 	.short	(.L_43 - .L_42)
.L_42:
        /*0070*/ 	.word	0x00000008
.L_43:


//--------------------- .nv.callgraph             --------------------------
	.section	.nv.callgraph,"",@"SHT_CUDA_CALLGRAPH"
	.align	4
	.sectionentsize	8
	.align		4
        /*0000*/ 	.word	0x00000000
	.align		4
        /*0004*/ 	.word	0xffffffff
	.align		4
        /*0008*/ 	.word	0x00000000
	.align		4
        /*000c*/ 	.word	0xfffffffe
	.align		4
        /*0010*/ 	.word	0x00000000
	.align		4
        /*0014*/ 	.word	0xfffffffd
	.align		4
        /*0018*/ 	.word	0x00000000
	.align		4
        /*001c*/ 	.word	0xfffffffc


//--------------------- .text._Z26ConvertUInt16ToUInt8KernelPtPhi --------------------------
	.section	.text._Z26ConvertUInt16ToUInt8KernelPtPhi,"ax",@progbits
	.align	128
.text._Z26ConvertUInt16ToUInt8KernelPtPhi:
        .type           _Z26ConvertUInt16ToUInt8KernelPtPhi,@function
        .size           _Z26ConvertUInt16ToUInt8KernelPtPhi,(.L_x_4 - _Z26ConvertUInt16ToUInt8KernelPtPhi)
        .other          _Z26ConvertUInt16ToUInt8KernelPtPhi,@"STO_CUDA_ENTRY STV_DEFAULT"
_Z26ConvertUInt16ToUInt8KernelPtPhi:
[----:B------:R-:W-:Y:S01]  /*0000*/  LDC R1, c[0x0][0x37c] ;  /* 0x0000df00ff017b82 */ /* 0x000fe20000000800 */
[----:B------:R-:W0:Y:S07]  /*0010*/  S2R R0, SR_TID.X ;  /* 0x0000000000007919 */ /* 0x000e2e0000002100 */
[----:B------:R-:W0:Y:S01]  /*0020*/  S2UR UR4, SR_CTAID.X ;  /* 0x00000000000479c3 */ /* 0x000e220000002500 */
[----:B------:R-:W1:Y:S07]  /*0030*/  LDCU UR5, c[0x0][0x390] ;  /* 0x00007200ff0577ac */ /* 0x000e6e0008000800 */
[----:B------:R-:W0:Y:S02]  /*0040*/  LDC R9, c[0x0][0x360] ;  /* 0x0000d800ff097b82 */ /* 0x000e240000000800 */
[----:B0-----:R-:W-:-:S05]  /*0050*/  IMAD R0, R9, UR4, R0 ;  /* 0x0000000409007c24 */ /* 0x001fca000f8e0200 */
[----:B-1----:R-:W-:-:S13]  /*0060*/  ISETP.GE.AND P0, PT, R0, UR5, PT ;  /* 0x0000000500007c0c */ /* 0x002fda000bf06270 */
[----:B------:R-:W-:Y:S05]  /*0070*/  @P0 EXIT ;  /* 0x000000000000094d */ /* 0x000fea0003800000 */
[----:B------:R-:W0:Y:S01]  /*0080*/  LDC.64 R6, c[0x0][0x380] ;  /* 0x0000e000ff067b82 */ /* 0x000e220000000a00 */
[----:B------:R-:W1:Y:S01]  /*0090*/  LDCU UR4, c[0x0][0x370] ;  /* 0x00006e00ff0477ac */ /* 0x000e620008000800 */
[----:B------:R-:W2:Y:S01]  /*00a0*/  LDCU.64 UR6, c[0x0][0x358] ;  /* 0x00006b00ff0677ac */ /* 0x000ea20008000a00 */
[----:B------:R-:W3:Y:S01]  /*00b0*/  LDCU.64 UR8, c[0x0][0x388] ;  /* 0x00007100ff0877ac */ /* 0x000ee20008000a00 */
[----:B-1----:R-:W-:-:S07]  /*00c0*/  IMAD R9, R9, UR4, RZ ;  /* 0x0000000409097c24 */ /* 0x002fce000f8e02ff */
.L_x_0:
[----:B01----:R-:W-:-:S06]  /*00d0*/  IMAD.WIDE R2, R0, 0x2, R6 ;  /* 0x0000000200027825 */ /* 0x003fcc00078e0206 */
[----:B--2---:R-:W2:Y:S01]  /*00e0*/  LDG.E.U8 R3, desc[UR6][R2.64+0x1] ;  /* 0x0000010602037981 */ /* 0x004ea2000c1e1100 */
[----:B---3--:R-:W-:-:S04]  /*00f0*/  IADD3 R4, P0, PT, R0, UR8, RZ ;  /* 0x0000000800047c10 */ /* 0x008fc8000ff1e0ff */
[----:B------:R-:W-:Y:S02]  /*0100*/  LEA.HI.X.SX32 R5, R0, UR9, 0x1, P0 ;  /* 0x0000000900057c11 */ /* 0x000fe400080f0eff */
[----:B------:R-:W-:-:S04]  /*0110*/  IADD3 R0, PT, PT, R9, R0, RZ ;  /* 0x0000000009007210 */ /* 0x000fc80007ffe0ff */
[----:B------:R-:W-:Y:S01]  /*0120*/  ISETP.GE.AND P0, PT, R0, UR5, PT ;  /* 0x0000000500007c0c */ /* 0x000fe2000bf06270 */
[----:B--2---:R1:W-:-:S12]  /*0130*/  STG.E.U8 desc[UR6][R4.64], R3 ;  /* 0x0000000304007986 */ /* 0x0043d8000c101106 */
[----:B------:R-:W-:Y:S05]  /*0140*/  @!P0 BRA `(.L_x_0) ;  /* 0xfffffffc00e08947 */ /* 0x000fea000383ffff */
[----:B------:R-:W-:Y:S05]  /*0150*/  EXIT ;  /* 0x000000000000794d */ /* 0x000fea0003800000 */
.L_x_1:
[----:B------:R-:W-:-:S00]  /*0160*/  BRA `(.L_x_1) ;  /* 0xfffffffc00fc7947 */ /* 0x000fc0000383ffff */
[----:B------:R-:W-:-:S00]  /*0170*/  NOP ;  /* 0x0000000000007918 */ /* 0x000fc00000000000 */
        /* <DEDUP_REMOVED lines=8> */
.L_x_4:


//--------------------- .text._Z26ConvertUInt8ToUInt16KernelPhPti --------------------------
	.section	.text._Z26ConvertUInt8ToUInt16KernelPhPti,"ax",@progbits
	.align	128
.text._Z26ConvertUInt8ToUInt16KernelPhPti:
        .type           _Z26ConvertUInt8ToUInt16KernelPhPti,@function
        .size           _Z26ConvertUInt8ToUInt16KernelPhPti,(.L_x_5 - _Z26ConvertUInt8ToUInt16KernelPhPti)
        .other          _Z26ConvertUInt8ToUInt16KernelPhPti,@"STO_CUDA_ENTRY STV_DEFAULT"
_Z26ConvertUInt8ToUInt16KernelPhPti:
        /* <DEDUP_REMOVED lines=13> */
.L_x_2:
[----:B---3--:R-:W-:-:S04]  /*00d0*/  IADD3 R4, P0, PT, R0, UR8, RZ ;  /* 0x0000000800047c10 */ /* 0x008fc8000ff1e0ff */
[----:B------:R-:W-:-:S05]  /*00e0*/  LEA.HI.X.SX32 R5, R0, UR9, 0x1, P0 ;  /* 0x0000000900057c11 */ /* 0x000fca00080f0eff */
[----:B--2---:R-:W2:Y:S01]  /*00f0*/  LDG.E.U8 R4, desc[UR6][R4.64] ;  /* 0x0000000604047981 */ /* 0x004ea2000c1e1100 */
[----:B01----:R-:W-:-:S04]  /*0100*/  IMAD.WIDE R2, R0, 0x2, R6 ;  /* 0x0000000200027825 */ /* 0x003fc800078e0206 */
[----:B------:R-:W-:-:S05]  /*0110*/  IMAD.IADD R0, R9, 0x1, R0 ;  /* 0x0000000109007824 */ /* 0x000fca00078e0200 */
[----:B------:R-:W-:Y:S02]  /*0120*/  ISETP.GE.AND P0, PT, R0, UR5, PT ;  /* 0x0000000500007c0c */ /* 0x000fe4000bf06270 */
[----:B--2---:R-:W-:-:S05]  /*0130*/  PRMT R11, R4, 0x7604, RZ ;  /* 0x00007604040b7816 */ /* 0x004fca00000000ff */
[----:B------:R1:W-:Y:S06]  /*0140*/  STG.E.U16 desc[UR6][R2.64], R11 ;  /* 0x0000000b02007986 */ /* 0x0003ec000c101506 */
[----:B------:R-:W-:Y:S05]  /*0150*/  @!P0 BRA `(.L_x_2) ;  /* 0xfffffffc00dc8947 */ /* 0x000fea000383ffff */
[----:B------:R-:W-:Y:S05]  /*0160*/  EXIT ;  /* 0x000000000000794d */ /* 0x000fea0003800000 */
.L_x_3:
        /* <DEDUP_REMOVED lines=9> */
.L_x_5:


//--------------------- .nv.shared.reserved.0     --------------------------
	.section	.nv.shared.reserved.0,"aw",@nobits
	.weak		__nv_reservedSMEM_offset_0_alias
	.size		__nv_reservedSMEM_offset_0_alias, 0, 64
	.other		__nv_reservedSMEM_offset_0_alias,@"STO_CUDA_RESERVED_SHARED STV_DEFAULT"
__nv_reservedSMEM_offset_0_alias:
	.zero		0
	.zero		64


//--------------------- .nv.constant0._Z26ConvertUInt16ToUInt8KernelPtPhi --------------------------
	.section	.nv.constant0._Z26ConvertUInt16ToUInt8KernelPtPhi,"a",@progbits
	.sectionflags	@""
	.align	4
.nv.constant0._Z26ConvertUInt16ToUInt8KernelPtPhi:
	.zero		916


//--------------------- .nv.constant0._Z26ConvertUInt8ToUInt16KernelPhPti --------------------------
	.section	.nv.constant0._Z26ConvertUInt8ToUInt16KernelPhPti,"a",@progbits
	.sectionflags	@""
	.align	4
.nv.constant0._Z26ConvertUInt8ToUInt16KernelPhPti:
	.zero		916


//--------------------- SYMBOLS --------------------------

	.type		.nv.reservedSmem.offset0,@object
	.size		.nv.reservedSmem.offset0,0x4
